	.headerflags	@"EF_CUDA_TEXMODE_UNIFIED EF_CUDA_64BIT_ADDRESS EF_CUDA_ACCELERATORS EF_CUDA_SM90 EF_CUDA_VIRTUAL_SM(EF_CUDA_SM90)"
	.elftype	@"ET_EXEC"


//--------------------- .nv.info                  --------------------------
	.section	.nv.info,"",@"SHT_CUDA_INFO"
	.align	4


	//----- nvinfo : EIATTR_REGCOUNT
	.align		4
        /*0000*/ 	.byte	0x04, 0x2f
        /*0002*/ 	.short	(.L_3 - .L_2)
	.align		4
.L_2:
        /*0004*/ 	.word	index@(triton_poi_fused__native_batch_norm_legit_no_training_relu_10)
        /*0008*/ 	.word	0x00000030


	//----- nvinfo : EIATTR_MIN_STACK_SIZE
	.align		4
.L_3:
        /*000c*/ 	.byte	0x04, 0x12
        /*000e*/ 	.short	(.L_5 - .L_4)
	.align		4
.L_4:
        /*0010*/ 	.word	index@(triton_poi_fused__native_batch_norm_legit_no_training_relu_10)
        /*0014*/ 	.word	0x00000000


	//----- nvinfo : EIATTR_FRAME_SIZE
	.align		4
.L_5:
        /*0018*/ 	.byte	0x04, 0x11
        /*001a*/ 	.short	(.L_7 - .L_6)
	.align		4
.L_6:
        /*001c*/ 	.word	index@(triton_poi_fused__native_batch_norm_legit_no_training_relu_10)
        /*0020*/ 	.word	0x00000000


	//----- nvinfo : EIATTR_MIN_STACK_SIZE
	.align		4
.L_7:
        /*0024*/ 	.byte	0x04, 0x12
        /*0026*/ 	.short	(.L_9 - .L_8)
	.align		4
.L_8:
        /*0028*/ 	.word	index@(triton_poi_fused__native_batch_norm_legit_no_training_relu_10)
        /*002c*/ 	.word	0x00000000
.L_9:


//--------------------- .nv.info.triton_poi_fused__native_batch_norm_legit_no_training_relu_10 --------------------------
	.section	.nv.info.triton_poi_fused__native_batch_norm_legit_no_training_relu_10,"",@"SHT_CUDA_INFO"
	.sectionflags	@""
	.align	4


	//----- nvinfo : EIATTR_CUDA_API_VERSION
	.align		4
        /*0000*/ 	.byte	0x04, 0x37
        /*0002*/ 	.short	(.L_11 - .L_10)
.L_10:
        /*0004*/ 	.word	0x0000007c


	//----- nvinfo : EIATTR_KPARAM_INFO
	.align		4
.L_11:
        /*0008*/ 	.byte	0x04, 0x17
        /*000a*/ 	.short	(.L_13 - .L_12)
.L_12:
        /*000c*/ 	.word	0x00000000
        /*0010*/ 	.short	0x0006
        /*0012*/ 	.short	0x0030
        /*0014*/ 	.byte	0x00, 0xf0, 0x11, 0x00


	//----- nvinfo : EIATTR_KPARAM_INFO
	.align		4
.L_13:
        /*0018*/ 	.byte	0x04, 0x17
        /*001a*/ 	.short	(.L_15 - .L_14)
.L_14:
        /*001c*/ 	.word	0x00000000
        /*0020*/ 	.short	0x0005
        /*0022*/ 	.short	0x0028
        /*0024*/ 	.byte	0x00, 0xf4, 0x21, 0x00


	//----- nvinfo : EIATTR_KPARAM_INFO
	.align		4
.L_15:
        /*0028*/ 	.byte	0x04, 0x17
        /*002a*/ 	.short	(.L_17 - .L_16)
.L_16:
        /*002c*/ 	.word	0x00000000
        /*0030*/ 	.short	0x0004
        /*0032*/ 	.short	0x0020
        /*0034*/ 	.byte	0x00, 0xf4, 0x21, 0x00


	//----- nvinfo : EIATTR_KPARAM_INFO
	.align		4
.L_17:
        /*0038*/ 	.byte	0x04, 0x17
        /*003a*/ 	.short	(.L_19 - .L_18)
.L_18:
        /*003c*/ 	.word	0x00000000
        /*0040*/ 	.short	0x0003
        /*0042*/ 	.short	0x0018
        /*0044*/ 	.byte	0x00, 0xf4, 0x21, 0x00


	//----- nvinfo : EIATTR_KPARAM_INFO
	.align		4
.L_19:
        /*0048*/ 	.byte	0x04, 0x17
        /*004a*/ 	.short	(.L_21 - .L_20)
.L_20:
        /*004c*/ 	.word	0x00000000
        /*0050*/ 	.short	0x0002
        /*0052*/ 	.short	0x0010
        /*0054*/ 	.byte	0x00, 0xf4, 0x21, 0x00


	//----- nvinfo : EIATTR_KPARAM_INFO
	.align		4
.L_21:
        /*0058*/ 	.byte	0x04, 0x17
        /*005a*/ 	.short	(.L_23 - .L_22)
.L_22:
        /*005c*/ 	.word	0x00000000
        /*0060*/ 	.short	0x0001
        /*0062*/ 	.short	0x0008
        /*0064*/ 	.byte	0x00, 0xf4, 0x21, 0x00


	//----- nvinfo : EIATTR_KPARAM_INFO
	.align		4
.L_23:
        /*0068*/ 	.byte	0x04, 0x17
        /*006a*/ 	.short	(.L_25 - .L_24)
.L_24:
        /*006c*/ 	.word	0x00000000
        /*0070*/ 	.short	0x0000
        /*0072*/ 	.short	0x0000
        /*0074*/ 	.byte	0x00, 0xf4, 0x21, 0x00


	//----- nvinfo : EIATTR_SPARSE_MMA_MASK
	.align		4
.L_25:
        /*0078*/ 	.byte	0x03, 0x50
        /*007a*/ 	.short	0x0000


	//----- nvinfo : EIATTR_MAXREG_COUNT
	.align		4
        /*007c*/ 	.byte	0x03, 0x1b
        /*007e*/ 	.short	0x00ff


	//----- nvinfo : EIATTR_EXIT_INSTR_OFFSETS
	.align		4
        /*0080*/ 	.byte	0x04, 0x1c
        /*0082*/ 	.short	(.L_27 - .L_26)


	//   ....[0]....
.L_26:
        /*0084*/ 	.word	0x000012a0


	//   ....[1]....
        /*0088*/ 	.word	0x000012c0


	//----- nvinfo : EIATTR_REQNTID
	.align		4
.L_27:
        /*008c*/ 	.byte	0x04, 0x10
        /*008e*/ 	.short	(.L_29 - .L_28)
.L_28:
        /*0090*/ 	.word	0x00000080
        /*0094*/ 	.word	0x00000001
        /*0098*/ 	.word	0x00000001


	//----- nvinfo : EIATTR_CBANK_PARAM_SIZE
	.align		4
.L_29:
        /*009c*/ 	.byte	0x03, 0x19
        /*009e*/ 	.short	0x0034


	//----- nvinfo : EIATTR_PARAM_CBANK
	.align		4
        /*00a0*/ 	.byte	0x04, 0x0a
        /*00a2*/ 	.short	(.L_31 - .L_30)
	.align		4
.L_30:
        /*00a4*/ 	.word	index@(.nv.constant0.triton_poi_fused__native_batch_norm_legit_no_training_relu_10)
        /*00a8*/ 	.short	0x0210
        /*00aa*/ 	.short	0x0034


	//----- nvinfo : EIATTR_SW_WAR
	.align		4
.L_31:
        /*00ac*/ 	.byte	0x04, 0x36
        /*00ae*/ 	.short	(.L_33 - .L_32)
.L_32:
        /*00b0*/ 	.word	0x00000008
.L_33:


//--------------------- .nv.callgraph             --------------------------
	.section	.nv.callgraph,"",@"SHT_CUDA_CALLGRAPH"
	.align	4
	.sectionentsize	8
	.align		4
        /*0000*/ 	.word	0x00000000
	.align		4
        /*0004*/ 	.word	0xffffffff
	.align		4
        /*0008*/ 	.word	0x00000000
	.align		4
        /*000c*/ 	.word	0xfffffffe
	.align		4
        /*0010*/ 	.word	0x00000000
	.align		4
        /*0014*/ 	.word	0xfffffffd
	.align		4
        /*0018*/ 	.word	0x00000000
	.align		4
        /*001c*/ 	.word	0xfffffffc


//--------------------- .nv.constant4             --------------------------
	.section	.nv.constant4,"a",@progbits
	.align	8
	.align		8
.nv.constant4:
        /*0000*/ 	.dword	_$_str
	.align		8
        /*0008*/ 	.dword	_$_str_$_2


//--------------------- .text.triton_poi_fused__native_batch_norm_legit_no_training_relu_10 --------------------------
	.section	.text.triton_poi_fused__native_batch_norm_legit_no_training_relu_10,"ax",@progbits
	.align	128
        .global         triton_poi_fused__native_batch_norm_legit_no_training_relu_10
        .type           triton_poi_fused__native_batch_norm_legit_no_training_relu_10,@function
        .size           triton_poi_fused__native_batch_norm_legit_no_training_relu_10,(.L_x_1 - triton_poi_fused__native_batch_norm_legit_no_training_relu_10)
        .other          triton_poi_fused__native_batch_norm_legit_no_training_relu_10,@"STO_CUDA_ENTRY STV_DEFAULT"
triton_poi_fused__native_batch_norm_legit_no_training_relu_10:
.text.triton_poi_fused__native_batch_norm_legit_no_training_relu_10:
[----:B------:R-:W0:Y:S01]  /*0000*/  LDC R1, c[0x0][0x28] ;  /* 0x00000a00ff017b82 */ /* 0x000e220000000800 */
[----:B------:R-:W1:Y:S01]  /*0010*/  S2R R0, SR_TID.X ;  /* 0x0000000000007919 */ /* 0x000e620000002100 */
[----:B------:R-:W-:Y:S01]  /*0020*/  HFMA2.MMA R26, -RZ, RZ, 0, 0 ;  /* 0x00000000ff1a7435 */ /* 0x000fe200000001ff */
[----:B------:R-:W-:Y:S01]  /*0030*/  MOV R2, RZ ;  /* 0x000000ff00027202 */ /* 0x000fe20000000f00 */
[----:B------:R-:W-:Y:S01]  /*0040*/  HFMA2.MMA R4, -RZ, RZ, 0, 0 ;  /* 0x00000000ff047435 */ /* 0x000fe200000001ff */
[----:B------:R-:W2:Y:S03]  /*0050*/  S2R R27, SR_CTAID.X ;  /* 0x00000000001b7919 */ /* 0x000ea60000002500 */
[----:B------:R-:W3:Y:S01]  /*0060*/  LDC.64 R8, c[0x0][0x220] ;  /* 0x00008800ff087b82 */ /* 0x000ee20000000a00 */
[----:B------:R-:W-:Y:S01]  /*0070*/  CS2R R38, SRZ ;  /* 0x0000000000267805 */ /* 0x000fe2000001ff00 */
[----:B------:R-:W-:Y:S01]  /*0080*/  ULDC.64 UR4, c[0x0][0x208] ;  /* 0x0000820000047ab9 */ /* 0x000fe20000000a00 */
[----:B------:R-:W-:Y:S01]  /*0090*/  HFMA2.MMA R16, -RZ, RZ, 0, 0 ;  /* 0x00000000ff107435 */ /* 0x000fe200000001ff */
[----:B------:R-:W-:-:S02]  /*00a0*/  CS2R R40, SRZ ;  /* 0x0000000000287805 */ /* 0x000fc4000001ff00 */
[----:B------:R-:W-:Y:S01]  /*00b0*/  MOV R36, RZ ;  /* 0x000000ff00247202 */ /* 0x000fe20000000f00 */
[----:B------:R-:W-:Y:S01]  /*00c0*/  HFMA2.MMA R32, -RZ, RZ, 0, 0 ;  /* 0x00000000ff207435 */ /* 0x000fe200000001ff */
[----:B------:R-:W4:Y:S01]  /*00d0*/  LDC.64 R28, c[0x0][0x228] ;  /* 0x00008a00ff1c7b82 */ /* 0x000f220000000a00 */
[----:B-1----:R-:W-:-:S04]  /*00e0*/  SHF.L.U32 R0, R0, 0x2, RZ ;  /* 0x0000000200007819 */ /* 0x002fc800000006ff */
[----:B------:R-:W-:-:S04]  /*00f0*/  LOP3.LUT R0, R0, 0x1fc, RZ, 0xc0, !PT ;  /* 0x000001fc00007812 */ /* 0x000fc800078ec0ff */
[----:B--2---:R-:W-:-:S04]  /*0100*/  LEA R27, R27, R0, 0xa ;  /* 0x000000001b1b7211 */ /* 0x004fc800078e50ff */
[----:B------:R-:W-:Y:S01]  /*0110*/  IADD3 R3, R27, 0x1, RZ ;  /* 0x000000011b037810 */ /* 0x000fe20007ffe0ff */
[C---:B------:R-:W-:Y:S01]  /*0120*/  IMAD.HI R0, R27.reuse, -0x7319a973, R26 ;  /* 0x8ce6568d1b007827 */ /* 0x040fe200078e021a */
[----:B------:R-:W-:Y:S02]  /*0130*/  IADD3 R5, R27, 0x2, RZ ;  /* 0x000000021b057810 */ /* 0x000fe40007ffe0ff */
[----:B------:R-:W-:Y:S01]  /*0140*/  ISETP.GE.AND P1, PT, R27, 0x15cd80, PT ;  /* 0x0015cd801b00780c */ /* 0x000fe20003f26270 */
[----:B------:R-:W-:Y:S01]  /*0150*/  IMAD.HI R6, R3, -0x7319a973, R2 ;  /* 0x8ce6568d03067827 */ /* 0x000fe200078e0202 */
[----:B------:R-:W-:Y:S02]  /*0160*/  SHF.R.U32.HI R7, RZ, 0x1f, R0 ;  /* 0x0000001fff077819 */ /* 0x000fe40000011600 */
[----:B------:R-:W-:Y:S01]  /*0170*/  IADD3 R3, R27, 0x3, RZ ;  /* 0x000000031b037810 */ /* 0x000fe20007ffe0ff */
[----:B------:R-:W-:Y:S01]  /*0180*/  IMAD.HI R10, R5, -0x7319a973, R4 ;  /* 0x8ce6568d050a7827 */ /* 0x000fe200078e0204 */
[----:B------:R-:W-:-:S02]  /*0190*/  LEA.HI.SX32 R7, R0, R7, 0x15 ;  /* 0x0000000700077211 */ /* 0x000fc400078faaff */
[----:B------:R-:W-:Y:S01]  /*01a0*/  IADD3 R5, R27, 0x201, RZ ;  /* 0x000002011b057810 */ /* 0x000fe20007ffe0ff */
[----:B------:R-:W-:Y:S01]  /*01b0*/  IMAD.HI R12, R3, -0x7319a973, R2 ;  /* 0x8ce6568d030c7827 */ /* 0x000fe200078e0202 */
[----:B------:R-:W-:Y:S02]  /*01c0*/  SHF.R.U32.HI R11, RZ, 0x1f, R6 ;  /* 0x0000001fff0b7819 */ /* 0x000fe40000011606 */
[----:B------:R-:W-:Y:S01]  /*01d0*/  SHF.R.U32.HI R13, RZ, 0x1f, R10 ;  /* 0x0000001fff0d7819 */ /* 0x000fe2000001160a */
[----:B------:R-:W-:Y:S01]  /*01e0*/  IMAD.HI R14, R7, 0x2aaaaaab, RZ ;  /* 0x2aaaaaab070e7827 */ /* 0x000fe200078e02ff */
[----:B------:R-:W-:Y:S02]  /*01f0*/  IADD3 R3, R27, 0x202, RZ ;  /* 0x000002021b037810 */ /* 0x000fe40007ffe0ff */
[----:B------:R-:W-:Y:S01]  /*0200*/  LEA.HI.SX32 R11, R6, R11, 0x15 ;  /* 0x0000000b060b7211 */ /* 0x000fe200078faaff */
[----:B------:R-:W-:Y:S01]  /*0210*/  IMAD.HI R0, R5, -0x7319a973, R4 ;  /* 0x8ce6568d05007827 */ /* 0x000fe200078e0204 */
[----:B------:R-:W-:-:S02]  /*0220*/  LEA.HI.SX32 R13, R10, R13, 0x15 ;  /* 0x0000000d0a0d7211 */ /* 0x000fc400078faaff */
[----:B------:R-:W-:Y:S01]  /*0230*/  SHF.R.U32.HI R5, RZ, 0x1f, R14 ;  /* 0x0000001fff057819 */ /* 0x000fe2000001160e */
[----:B------:R-:W-:Y:S01]  /*0240*/  IMAD.HI R4, R3, -0x7319a973, R2 ;  /* 0x8ce6568d03047827 */ /* 0x000fe200078e0202 */
[----:B------:R-:W-:Y:S02]  /*0250*/  SHF.R.U32.HI R3, RZ, 0x1f, R12 ;  /* 0x0000001fff037819 */ /* 0x000fe4000001160c */
[----:B------:R-:W-:Y:S01]  /*0260*/  LEA.HI R24, R14, R5, RZ, 0x1c ;  /* 0x000000050e187211 */ /* 0x000fe200078fe0ff */
[----:B------:R-:W-:Y:S01]  /*0270*/  IMAD.HI R2, R11, 0x2aaaaaab, RZ ;  /* 0x2aaaaaab0b027827 */ /* 0x000fe200078e02ff */
[----:B------:R-:W-:Y:S02]  /*0280*/  LEA.HI.SX32 R43, R12, R3, 0x15 ;  /* 0x000000030c2b7211 */ /* 0x000fe400078faaff */
[----:B------:R-:W-:Y:S01]  /*0290*/  IADD3 R17, R27, 0x200, RZ ;  /* 0x000002001b117810 */ /* 0x000fe20007ffe0ff */
[----:B------:R-:W-:Y:S01]  /*02a0*/  IMAD.HI R6, R13, 0x2aaaaaab, RZ ;  /* 0x2aaaaaab0d067827 */ /* 0x000fe200078e02ff */
[----:B------:R-:W-:-:S03]  /*02b0*/  SHF.R.U32.HI R5, RZ, 0x1f, R2 ;  /* 0x0000001fff057819 */ /* 0x000fc60000011602 */
[----:B------:R-:W-:Y:S01]  /*02c0*/  IMAD R24, R24, -0x60, R7 ;  /* 0xffffffa018187824 */ /* 0x000fe200078e0207 */
[----:B------:R-:W-:Y:S01]  /*02d0*/  SHF.R.U32.HI R15, RZ, 0x1f, R6 ;  /* 0x0000001fff0f7819 */ /* 0x000fe20000011606 */
[----:B------:R-:W-:Y:S01]  /*02e0*/  IMAD.HI R14, R43, 0x2aaaaaab, RZ ;  /* 0x2aaaaaab2b0e7827 */ /* 0x000fe200078e02ff */
[----:B------:R-:W-:Y:S02]  /*02f0*/  LEA.HI R12, R2, R5, RZ, 0x1c ;  /* 0x00000005020c7211 */ /* 0x000fe400078fe0ff */
[----:B------:R-:W-:Y:S01]  /*0300*/  LEA.HI R10, R6, R15, RZ, 0x1c ;  /* 0x0000000f060a7211 */ /* 0x000fe200078fe0ff */
[----:B---3--:R-:W-:-:S04]  /*0310*/  IMAD.WIDE R2, R24, 0x4, R8 ;  /* 0x0000000418027825 */ /* 0x008fc800078e0208 */
[----:B------:R-:W-:Y:S01]  /*0320*/  IMAD R12, R12, -0x60, R11 ;  /* 0xffffffa00c0c7824 */ /* 0x000fe200078e020b */
[----:B------:R1:W2:Y:S01]  /*0330*/  @!P1 LDG.E.EL R39, desc[UR4][R2.64] ;  /* 0x0000000402279981 */ /* 0x0002a2000c2e1900 */
[----:B------:R-:W-:Y:S01]  /*0340*/  SHF.R.U32.HI R11, RZ, 0x1f, R14 ;  /* 0x0000001fff0b7819 */ /* 0x000fe2000001160e */
[----:B------:R-:W-:Y:S01]  /*0350*/  IMAD R33, R10, -0x60, R13 ;  /* 0xffffffa00a217824 */ /* 0x000fe200078e020d */
[----:B------:R-:W-:Y:S01]  /*0360*/  IADD3 R15, R27, 0x203, RZ ;  /* 0x000002031b0f7810 */ /* 0x000fe20007ffe0ff */
[----:B------:R-:W-:Y:S01]  /*0370*/  IMAD.WIDE R6, R12, 0x4, R8 ;  /* 0x000000040c067825 */ /* 0x000fe200078e0208 */
[----:B------:R-:W-:-:S03]  /*0380*/  LEA.HI R18, R14, R11, RZ, 0x1c ;  /* 0x0000000b0e127211 */ /* 0x000fc600078fe0ff */
[----:B------:R-:W-:Y:S01]  /*0390*/  IMAD.WIDE R10, R33, 0x4, R8 ;  /* 0x00000004210a7825 */ /* 0x000fe200078e0208 */
[----:B------:R3:W5:Y:S03]  /*03a0*/  @!P1 LDG.E.EL R36, desc[UR4][R6.64] ;  /* 0x0000000406249981 */ /* 0x000766000c2e1900 */
[----:B------:R-:W-:Y:S01]  /*03b0*/  IMAD.HI R5, R17, -0x7319a973, R16 ;  /* 0x8ce6568d11057827 */ /* 0x000fe200078e0210 */
[----:B------:R3:W5:Y:S01]  /*03c0*/  @!P1 LDG.E.EL R40, desc[UR4][R10.64] ;  /* 0x000000040a289981 */ /* 0x000762000c2e1900 */
[----:B------:R-:W-:-:S03]  /*03d0*/  MOV R14, RZ ;  /* 0x000000ff000e7202 */ /* 0x000fc60000000f00 */
[----:B-1----:R-:W-:Y:S02]  /*03e0*/  SHF.R.U32.HI R2, RZ, 0x1f, R5 ;  /* 0x0000001fff027819 */ /* 0x002fe40000011605 */
[----:B------:R-:W-:Y:S01]  /*03f0*/  IMAD.HI R16, R15, -0x7319a973, R14 ;  /* 0x8ce6568d0f107827 */ /* 0x000fe200078e020e */
[----:B------:R-:W-:Y:S01]  /*0400*/  SHF.R.U32.HI R13, RZ, 0x1f, R4 ;  /* 0x0000001fff0d7819 */ /* 0x000fe20000011604 */
[----:B------:R-:W1:Y:S01]  /*0410*/  LDC.64 R14, c[0x0][0x218] ;  /* 0x00008600ff0e7b82 */ /* 0x000e620000000a00 */
[----:B------:R-:W-:Y:S01]  /*0420*/  LEA.HI.SX32 R5, R5, R2, 0x15 ;  /* 0x0000000205057211 */ /* 0x000fe200078faaff */
[----:B------:R-:W-:Y:S01]  /*0430*/  IMAD R43, R18, -0x60, R43 ;  /* 0xffffffa0122b7824 */ /* 0x000fe200078e022b */
[----:B---3--:R-:W-:Y:S02]  /*0440*/  SHF.R.U32.HI R7, RZ, 0x1f, R0 ;  /* 0x0000001fff077819 */ /* 0x008fe40000011600 */
[----:B------:R-:W-:Y:S01]  /*0450*/  LEA.HI.SX32 R13, R4, R13, 0x15 ;  /* 0x0000000d040d7211 */ /* 0x000fe200078faaff */
[----:B------:R-:W-:Y:S01]  /*0460*/  IMAD.HI R6, R5, 0x2aaaaaab, RZ ;  /* 0x2aaaaaab05067827 */ /* 0x000fe200078e02ff */
[----:B------:R-:W-:-:S02]  /*0470*/  SHF.R.U32.HI R19, RZ, 0x1f, R16 ;  /* 0x0000001fff137819 */ /* 0x000fc40000011610 */
[----:B------:R-:W-:Y:S01]  /*0480*/  LEA.HI.SX32 R0, R0, R7, 0x15 ;  /* 0x0000000700007211 */ /* 0x000fe200078faaff */
[----:B------:R-:W-:Y:S01]  /*0490*/  IMAD.WIDE R2, R43, 0x4, R8 ;  /* 0x000000042b027825 */ /* 0x000fe200078e0208 */
[----:B------:R-:W-:Y:S02]  /*04a0*/  LEA.HI.SX32 R16, R16, R19, 0x15 ;  /* 0x0000001310107211 */ /* 0x000fe400078faaff */
[----:B------:R-:W-:Y:S01]  /*04b0*/  SHF.R.U32.HI R7, RZ, 0x1f, R6 ;  /* 0x0000001fff077819 */ /* 0x000fe20000011606 */
[----:B0-----:R-:W-:Y:S01]  /*04c0*/  IMAD.HI R10, R13, 0x2aaaaaab, RZ ;  /* 0x2aaaaaab0d0a7827 */ /* 0x001fe200078e02ff */
[----:B------:R0:W3:Y:S01]  /*04d0*/  @!P1 LDG.E.EL R38, desc[UR4][R2.64] ;  /* 0x0000000402269981 */ /* 0x0000e2000c2e1900 */
[----:B------:R-:W-:Y:S02]  /*04e0*/  ISETP.GE.AND P0, PT, R17, 0x15cd80, PT ;  /* 0x0015cd801100780c */ /* 0x000fe40003f06270 */
[----:B------:R-:W-:Y:S01]  /*04f0*/  IMAD.HI R4, R0, 0x2aaaaaab, RZ ;  /* 0x2aaaaaab00047827 */ /* 0x000fe200078e02ff */
[----:B------:R-:W-:-:S02]  /*0500*/  LEA.HI R6, R6, R7, RZ, 0x1c ;  /* 0x0000000706067211 */ /* 0x000fc400078fe0ff */
[----:B------:R-:W-:Y:S01]  /*0510*/  SHF.R.U32.HI R11, RZ, 0x1f, R10 ;  /* 0x0000001fff0b7819 */ /* 0x000fe2000001160a */
[----:B------:R-:W-:Y:S01]  /*0520*/  IMAD.HI R18, R16, 0x2aaaaaab, RZ ;  /* 0x2aaaaaab10127827 */ /* 0x000fe200078e02ff */
[----:B------:R-:W-:Y:S02]  /*0530*/  SHF.R.U32.HI R7, RZ, 0x1f, R4 ;  /* 0x0000001fff077819 */ /* 0x000fe40000011604 */
[----:B------:R-:W-:Y:S01]  /*0540*/  LEA.HI R10, R10, R11, RZ, 0x1c ;  /* 0x0000000b0a0a7211 */ /* 0x000fe200078fe0ff */
[----:B------:R-:W-:Y:S01]  /*0550*/  IMAD R35, R6, -0x60, R5 ;  /* 0xffffffa006237824 */ /* 0x000fe200078e0205 */
[----:B------:R-:W-:Y:S01]  /*0560*/  SHF.R.U32.HI R19, RZ, 0x1f, R18 ;  /* 0x0000001fff137819 */ /* 0x000fe20000011612 */
[----:B0-----:R-:W-:Y:S01]  /*0570*/  HFMA2.MMA R3, -RZ, RZ, 0, 0 ;  /* 0x00000000ff037435 */ /* 0x001fe200000001ff */
[----:B------:R-:W-:Y:S01]  /*0580*/  LEA.HI R45, R4, R7, RZ, 0x1c ;  /* 0x00000007042d7211 */ /* 0x000fe200078fe0ff */
[----:B------:R-:W-:Y:S01]  /*0590*/  IMAD.WIDE R30, R35, 0x4, R8 ;  /* 0x00000004231e7825 */ /* 0x000fe200078e0208 */
[----:B------:R-:W-:Y:S01]  /*05a0*/  LEA.HI R37, R18, R19, RZ, 0x1c ;  /* 0x0000001312257211 */ /* 0x000fe200078fe0ff */
[----:B------:R-:W-:-:S02]  /*05b0*/  HFMA2.MMA R5, -RZ, RZ, 0, 0 ;  /* 0x00000000ff057435 */ /* 0x000fc400000001ff */
[----:B------:R-:W-:Y:S01]  /*05c0*/  IMAD R13, R10, -0x60, R13 ;  /* 0xffffffa00a0d7824 */ /* 0x000fe200078e020d */
[----:B------:R-:W-:Y:S01]  /*05d0*/  HFMA2.MMA R34, -RZ, RZ, 0, 0 ;  /* 0x00000000ff227435 */ /* 0x000fe200000001ff */
[----:B-1----:R-:W-:Y:S01]  /*05e0*/  IMAD.WIDE R10, R33, 0x4, R14 ;  /* 0x00000004210a7825 */ /* 0x002fe200078e020e */
[----:B------:R-:W3:Y:S03]  /*05f0*/  @!P0 LDG.E.EL R32, desc[UR4][R30.64] ;  /* 0x000000041e208981 */ /* 0x000ee6000c2e1900 */
[----:B------:R-:W-:Y:S01]  /*0600*/  IMAD R45, R45, -0x60, R0 ;  /* 0xffffffa02d2d7824 */ /* 0x000fe200078e0200 */
[----:B------:R0:W3:Y:S01]  /*0610*/  @!P1 LDG.E.EL R3, desc[UR4][R10.64] ;  /* 0x000000040a039981 */ /* 0x0000e2000c2e1900 */
[----:B------:R-:W-:Y:S02]  /*0620*/  IMAD R37, R37, -0x60, R16 ;  /* 0xffffffa025257824 */ /* 0x000fe400078e0210 */
[----:B------:R-:W-:Y:S01]  /*0630*/  IMAD.WIDE R16, R35, 0x4, R14 ;  /* 0x0000000423107825 */ /* 0x000fe200078e020e */
[----:B------:R-:W-:-:S02]  /*0640*/  CS2R R18, SRZ ;  /* 0x0000000000127805 */ /* 0x000fc4000001ff00 */
[----:B------:R-:W-:Y:S01]  /*0650*/  MOV R0, RZ ;  /* 0x000000ff00007202 */ /* 0x000fe20000000f00 */
[----:B------:R-:W-:Y:S01]  /*0660*/  IMAD.WIDE R6, R24, 0x4, R14 ;  /* 0x0000000418067825 */ /* 0x000fe200078e020e */
[----:B------:R1:W3:Y:S03]  /*0670*/  @!P0 LDG.E.EL R5, desc[UR4][R16.64] ;  /* 0x0000000410058981 */ /* 0x0002e6000c2e1900 */
[----:B0-----:R-:W-:Y:S01]  /*0680*/  IMAD.WIDE R10, R45, 0x4, R8 ;  /* 0x000000042d0a7825 */ /* 0x001fe200078e0208 */
[----:B------:R-:W-:Y:S01]  /*0690*/  MOV R2, RZ ;  /* 0x000000ff00027202 */ /* 0x000fe20000000f00 */
[----:B------:R0:W3:Y:S02]  /*06a0*/  @!P1 LDG.E.EL R19, desc[UR4][R6.64] ;  /* 0x0000000406139981 */ /* 0x0000e4000c2e1900 */
[----:B------:R-:W-:Y:S02]  /*06b0*/  IMAD.WIDE R22, R12, 0x4, R14 ;  /* 0x000000040c167825 */ /* 0x000fe400078e020e */
[----:B------:R-:W3:Y:S02]  /*06c0*/  @!P0 LDG.E.EL R34, desc[UR4][R10.64] ;  /* 0x000000040a228981 */ /* 0x000ee4000c2e1900 */
[----:B-1----:R-:W-:-:S02]  /*06d0*/  IMAD.WIDE R16, R37, 0x4, R8 ;  /* 0x0000000425107825 */ /* 0x002fc400078e0208 */
[----:B------:R1:W3:Y:S02]  /*06e0*/  @!P1 LDG.E.EL R0, desc[UR4][R22.64] ;  /* 0x0000000416009981 */ /* 0x0002e4000c2e1900 */
[--C-:B------:R-:W-:Y:S01]  /*06f0*/  IMAD.WIDE R20, R43, 0x4, R14.reuse ;  /* 0x000000042b147825 */ /* 0x100fe200078e020e */
[----:B0-----:R-:W-:Y:S01]  /*0700*/  CS2R R6, SRZ ;  /* 0x0000000000067805 */ /* 0x001fe2000001ff00 */
[----:B------:R0:W3:Y:S01]  /*0710*/  @!P0 LDG.E.EL R18, desc[UR4][R16.64] ;  /* 0x0000000410128981 */ /* 0x0000e2000c2e1900 */
[----:B------:R-:W-:Y:S01]  /*0720*/  MOV R4, RZ ;  /* 0x000000ff00047202 */ /* 0x000fe20000000f00 */
[--C-:B------:R-:W-:Y:S02]  /*0730*/  IMAD.WIDE R30, R45, 0x4, R14.reuse ;  /* 0x000000042d1e7825 */ /* 0x100fe400078e020e */
[----:B------:R4:W3:Y:S02]  /*0740*/  @!P1 LDG.E.EL R2, desc[UR4][R20.64] ;  /* 0x0000000414029981 */ /* 0x0008e4000c2e1900 */
[----:B-1----:R-:W-:-:S02]  /*0750*/  IMAD.WIDE R22, R13, 0x4, R14 ;  /* 0x000000040d167825 */ /* 0x002fc400078e020e */
[----:B------:R1:W3:Y:S02]  /*0760*/  @!P0 LDG.E.EL R4, desc[UR4][R30.64] ;  /* 0x000000041e048981 */ /* 0x0002e4000c2e1900 */
[----:B------:R-:W-:Y:S01]  /*0770*/  IMAD.WIDE R14, R37, 0x4, R14 ;  /* 0x00000004250e7825 */ /* 0x000fe200078e020e */
[----:B0-----:R-:W0:Y:S01]  /*0780*/  LDC.64 R16, c[0x0][0x230] ;  /* 0x00008c00ff107b82 */ /* 0x001e220000000a00 */
[----:B------:R-:W-:Y:S01]  /*0790*/  CS2R R10, SRZ ;  /* 0x00000000000a7805 */ /* 0x000fe2000001ff00 */
[----:B------:R1:W3:Y:S01]  /*07a0*/  @!P0 LDG.E.EL R7, desc[UR4][R22.64] ;  /* 0x0000000416078981 */ /* 0x0002e2000c2e1900 */
[----:B----4-:R-:W-:Y:S01]  /*07b0*/  IMAD.WIDE R20, R13, 0x4, R8 ;  /* 0x000000040d147825 */ /* 0x010fe200078e0208 */
[----:B------:R-:W-:Y:S02]  /*07c0*/  CS2R R8, SRZ ;  /* 0x0000000000087805 */ /* 0x000fe4000001ff00 */
[----:B------:R4:W3:Y:S01]  /*07d0*/  @!P0 LDG.E.EL R6, desc[UR4][R14.64] ;  /* 0x000000040e068981 */ /* 0x0008e2000c2e1900 */
[----:B-1----:R-:W-:-:S03]  /*07e0*/  IMAD.WIDE R30, R12, 0x4, R28 ;  /* 0x000000040c1e7825 */ /* 0x002fc600078e021c */
[----:B------:R1:W3:Y:S01]  /*07f0*/  @!P0 LDG.E.EL R41, desc[UR4][R20.64] ;  /* 0x0000000414298981 */ /* 0x0002e2000c2e1900 */
[----:B------:R-:W-:-:S03]  /*0800*/  IMAD.WIDE R22, R33, 0x4, R28 ;  /* 0x0000000421167825 */ /* 0x000fc600078e021c */
[----:B------:R1:W3:Y:S01]  /*0810*/  @!P1 LDG.E.EL R9, desc[UR4][R30.64] ;  /* 0x000000041e099981 */ /* 0x0002e2000c2e1900 */
[----:B----4-:R-:W-:-:S03]  /*0820*/  IMAD.WIDE R14, R24, 0x4, R28 ;  /* 0x00000004180e7825 */ /* 0x010fc600078e021c */
[----:B------:R4:W3:Y:S01]  /*0830*/  @!P1 LDG.E.EL R10, desc[UR4][R22.64] ;  /* 0x00000004160a9981 */ /* 0x0008e2000c2e1900 */
[----:B-1----:R-:W-:-:S03]  /*0840*/  CS2R R20, SRZ ;  /* 0x0000000000147805 */ /* 0x002fc6000001ff00 */
[----:B------:R1:W3:Y:S01]  /*0850*/  @!P1 LDG.E.EL R8, desc[UR4][R14.64] ;  /* 0x000000040e089981 */ /* 0x0002e2000c2e1900 */
[----:B------:R-:W-:Y:S01]  /*0860*/  IMAD.WIDE R30, R35, 0x4, R28 ;  /* 0x00000004231e7825 */ /* 0x000fe200078e021c */
[----:B----4-:R-:W-:-:S04]  /*0870*/  CS2R R22, SRZ ;  /* 0x0000000000167805 */ /* 0x010fc8000001ff00 */
[----:B------:R4:W3:Y:S01]  /*0880*/  @!P0 LDG.E.EL R20, desc[UR4][R30.64] ;  /* 0x000000041e148981 */ /* 0x0008e2000c2e1900 */
[----:B-1----:R-:W-:-:S05]  /*0890*/  IMAD.WIDE R14, R43, 0x4, R28 ;  /* 0x000000042b0e7825 */ /* 0x002fca00078e021c */
[----:B------:R1:W3:Y:S01]  /*08a0*/  @!P1 LDG.E.EL R11, desc[UR4][R14.64] ;  /* 0x000000040e0b9981 */ /* 0x0002e2000c2e1900 */
[----:B----4-:R-:W-:-:S05]  /*08b0*/  IMAD.WIDE R30, R13, 0x4, R28 ;  /* 0x000000040d1e7825 */ /* 0x010fca00078e021c */
[----:B------:R-:W4:Y:S01]  /*08c0*/  @!P0 LDG.E.EL R22, desc[UR4][R30.64] ;  /* 0x000000041e168981 */ /* 0x000f22000c2e1900 */
[----:B-1----:R-:W-:-:S04]  /*08d0*/  IMAD.WIDE R14, R45, 0x4, R28 ;  /* 0x000000042d0e7825 */ /* 0x002fc800078e021c */
[----:B------:R-:W-:Y:S01]  /*08e0*/  IMAD.WIDE R28, R37, 0x4, R28 ;  /* 0x00000004251c7825 */ /* 0x000fe200078e021c */
[----:B------:R0:W4:Y:S04]  /*08f0*/  @!P0 LDG.E.EL R21, desc[UR4][R14.64] ;  /* 0x000000040e158981 */ /* 0x000128000c2e1900 */
[----:B------:R1:W4:Y:S01]  /*0900*/  @!P0 LDG.E.EL R23, desc[UR4][R28.64] ;  /* 0x000000041c178981 */ /* 0x000322000c2e1900 */
[----:B0-----:R-:W-:Y:S01]  /*0910*/  IMAD.WIDE R14, R24, 0x4, R16 ;  /* 0x00000004180e7825 */ /* 0x001fe200078e0210 */
[----:B------:R-:W-:-:S03]  /*0920*/  CS2R R24, SRZ ;  /* 0x0000000000187805 */ /* 0x000fc6000001ff00 */
[--C-:B-1----:R-:W-:Y:S01]  /*0930*/  IMAD.WIDE R28, R12, 0x4, R16.reuse ;  /* 0x000000040c1c7825 */ /* 0x102fe200078e0210 */
[----:B------:R-:W-:Y:S02]  /*0940*/  CS2R R30, SRZ ;  /* 0x00000000001e7805 */ /* 0x000fe4000001ff00 */
[----:B------:R-:W4:Y:S04]  /*0950*/  @!P1 LDG.E.EL R25, desc[UR4][R14.64] ;  /* 0x000000040e199981 */ /* 0x000f28000c2e1900 */
[----:B------:R0:W4:Y:S02]  /*0960*/  @!P1 LDG.E.EL R24, desc[UR4][R28.64] ;  /* 0x000000041c189981 */ /* 0x000124000c2e1900 */
[----:B0-----:R-:W0:Y:S01]  /*0970*/  LDC.64 R28, c[0x0][0x210] ;  /* 0x00008400ff1c7b82 */ /* 0x001e220000000a00 */
[----:B------:R-:W-:Y:S01]  /*0980*/  IMAD.WIDE R14, R33, 0x4, R16 ;  /* 0x00000004210e7825 */ /* 0x000fe200078e0210 */
[----:B------:R-:W-:-:S03]  /*0990*/  MOV R33, RZ ;  /* 0x000000ff00217202 */ /* 0x000fc60000000f00 */
[--C-:B------:R-:W-:Y:S01]  /*09a0*/  IMAD.WIDE R42, R43, 0x4, R16.reuse ;  /* 0x000000042b2a7825 */ /* 0x100fe200078e0210 */
[----:B------:R1:W4:Y:S04]  /*09b0*/  @!P1 LDG.E.EL R31, desc[UR4][R14.64] ;  /* 0x000000040e1f9981 */ /* 0x000328000c2e1900 */
[----:B------:R1:W4:Y:S02]  /*09c0*/  @!P1 LDG.E.EL R26, desc[UR4][R42.64] ;  /* 0x000000042a1a9981 */ /* 0x000324000c2e1900 */
[----:B-1----:R-:W-:-:S04]  /*09d0*/  IMAD.WIDE R14, R35, 0x4, R16 ;  /* 0x00000004230e7825 */ /* 0x002fc800078e0210 */
[----:B------:R-:W-:Y:S01]  /*09e0*/  IMAD.WIDE R42, R13, 0x4, R16 ;  /* 0x000000040d2a7825 */ /* 0x000fe200078e0210 */
[----:B------:R1:W4:Y:S01]  /*09f0*/  @!P0 LDG.E.EL R33, desc[UR4][R14.64] ;  /* 0x000000040e218981 */ /* 0x000322000c2e1900 */
[----:B------:R-:W-:Y:S02]  /*0a00*/  CS2R R12, SRZ ;  /* 0x00000000000c7805 */ /* 0x000fe4000001ff00 */
[----:B0-----:R-:W-:Y:S01]  /*0a10*/  IMAD.WIDE R28, R27, 0x4, R28 ;  /* 0x000000041b1c7825 */ /* 0x001fe200078e021c */
[----:B-1----:R-:W-:-:S06]  /*0a20*/  CS2R R14, SRZ ;  /* 0x00000000000e7805 */ /* 0x002fcc000001ff00 */
[----:B------:R-:W4:Y:S01]  /*0a30*/  @!P1 LDG.E.128 R12, desc[UR4][R28.64] ;  /* 0x000000041c0c9981 */ /* 0x000f22000c1e1d00 */
[----:B------:R-:W-:Y:S01]  /*0a40*/  HFMA2.MMA R35, -RZ, RZ, 0, 0 ;  /* 0x00000000ff237435 */ /* 0x000fe200000001ff */
[----:B------:R-:W-:-:S04]  /*0a50*/  IMAD.WIDE R44, R45, 0x4, R16 ;  /* 0x000000042d2c7825 */ /* 0x000fc800078e0210 */
[----:B------:R-:W-:Y:S01]  /*0a60*/  IMAD.WIDE R16, R37, 0x4, R16 ;  /* 0x0000000425107825 */ /* 0x000fe200078e0210 */
[----:B------:R-:W4:Y:S04]  /*0a70*/  @!P0 LDG.E.EL R30, desc[UR4][R44.64] ;  /* 0x000000042c1e8981 */ /* 0x000f28000c2e1900 */
[----:B------:R5:W4:Y:S01]  /*0a80*/  @!P0 LDG.E.EL R35, desc[UR4][R42.64] ;  /* 0x000000042a238981 */ /* 0x000b22000c2e1900 */
[----:B--2---:R-:W-:-:S06]  /*0a90*/  FADD R39, R39, 0.0010000000474974513054 ;  /* 0x3a83126f27277421 */ /* 0x004fcc0000000000 */
[----:B------:R-:W0:Y:S01]  /*0aa0*/  MUFU.SQRT R39, R39 ;  /* 0x0000002700277308 */ /* 0x000e220000002000 */
[----:B-----5:R-:W-:Y:S01]  /*0ab0*/  FADD R42, R36, 0.0010000000474974513054 ;  /* 0x3a83126f242a7421 */ /* 0x020fe20000000000 */
[----:B------:R-:W-:-:S06]  /*0ac0*/  FADD R40, R40, 0.0010000000474974513054 ;  /* 0x3a83126f28287421 */ /* 0x000fcc0000000000 */
[----:B------:R-:W1:Y:S01]  /*0ad0*/  MUFU.SQRT R37, R42 ;  /* 0x0000002a00257308 */ /* 0x000e620000002000 */
[----:B------:R-:W-:Y:S02]  /*0ae0*/  MOV R36, RZ ;  /* 0x000000ff00247202 */ /* 0x000fe40000000f00 */
[----:B0-----:R-:W-:-:S05]  /*0af0*/  FSETP.GT.AND P3, PT, R39, 8.50705917302346158658e+37, PT ;  /* 0x7e8000002700780b */ /* 0x001fca0003f64000 */
[----:B------:R-:W0:Y:S01]  /*0b00*/  MUFU.SQRT R40, R40 ;  /* 0x0000002800287308 */ /* 0x000e220000002000 */
[----:B------:R2:W5:Y:S01]  /*0b10*/  @!P0 LDG.E.EL R36, desc[UR4][R16.64] ;  /* 0x0000000410248981 */ /* 0x000562000c2e1900 */
[----:B------:R-:W-:Y:S01]  /*0b20*/  FSETP.GEU.AND P6, PT, R39, 1.175494350822287508e-38, PT ;  /* 0x008000002700780b */ /* 0x000fe20003fce000 */
[----:B--2---:R-:W-:Y:S01]  /*0b30*/  HFMA2.MMA R16, -RZ, RZ, 1.625, 0 ;  /* 0x3e800000ff107435 */ /* 0x004fe200000001ff */
[----:B-1----:R-:W-:Y:S01]  /*0b40*/  FSETP.GT.AND P5, PT, R37, 8.50705917302346158658e+37, PT ;  /* 0x7e8000002500780b */ /* 0x002fe20003fa4000 */
[----:B---3--:R-:W-:Y:S01]  /*0b50*/  FADD R38, R38, 0.0010000000474974513054 ;  /* 0x3a83126f26267421 */ /* 0x008fe20000000000 */
[----:B0-----:R-:W-:Y:S02]  /*0b60*/  FSETP.GT.AND P4, PT, R40, 8.50705917302346158658e+37, PT ;  /* 0x7e8000002800780b */ /* 0x001fe40003f84000 */
[----:B------:R-:W-:Y:S01]  /*0b70*/  @P3 FMUL R39, R39, 0.25 ;  /* 0x3e80000027273820 */ /* 0x000fe20000400000 */
[----:B------:R-:W-:-:S04]  /*0b80*/  FSETP.GEU.AND P2, PT, R37, 1.175494350822287508e-38, PT ;  /* 0x008000002500780b */ /* 0x000fc80003f4e000 */
[----:B------:R-:W-:Y:S02]  /*0b90*/  FSEL R42, R16, 1, P3 ;  /* 0x3f800000102a7808 */ /* 0x000fe40001800000 */
[C---:B------:R-:W-:Y:S01]  /*0ba0*/  FSETP.GEU.AND P3, PT, R40.reuse, 1.175494350822287508e-38, PT ;  /* 0x008000002800780b */ /* 0x040fe20003f6e000 */
[----:B------:R-:W0:Y:S01]  /*0bb0*/  MUFU.SQRT R38, R38 ;  /* 0x0000002600267308 */ /* 0x000e220000002000 */
[----:B------:R-:W-:Y:S01]  /*0bc0*/  @!P6 FMUL R39, R39, 16777216 ;  /* 0x4b8000002727e820 */ /* 0x000fe20000400000 */
[----:B------:R-:W-:Y:S01]  /*0bd0*/  @P5 FMUL R37, R37, 0.25 ;  /* 0x3e80000025255820 */ /* 0x000fe20000400000 */
[----:B------:R-:W-:-:S05]  /*0be0*/  @P4 FMUL R40, R40, 0.25 ;  /* 0x3e80000028284820 */ /* 0x000fca0000400000 */
[----:B------:R-:W1:Y:S01]  /*0bf0*/  MUFU.RCP R39, R39 ;  /* 0x0000002700277308 */ /* 0x000e620000001000 */
[----:B------:R-:W-:Y:S01]  /*0c00*/  @!P2 FMUL R37, R37, 16777216 ;  /* 0x4b8000002525a820 */ /* 0x000fe20000400000 */
[----:B------:R-:W-:Y:S02]  /*0c10*/  FADD R17, R32, 0.0010000000474974513054 ;  /* 0x3a83126f20117421 */ /* 0x000fe40000000000 */
[----:B------:R-:W-:Y:S01]  /*0c20*/  @!P3 FMUL R40, R40, 16777216 ;  /* 0x4b8000002828b820 */ /* 0x000fe20000400000 */
[----:B------:R-:W-:Y:S01]  /*0c30*/  @!P6 FMUL R42, R42, 16777216 ;  /* 0x4b8000002a2ae820 */ /* 0x000fe20000400000 */
[----:B0-----:R-:W-:Y:S02]  /*0c40*/  FSETP.GT.AND P6, PT, R38, 8.50705917302346158658e+37, PT ;  /* 0x7e8000002600780b */ /* 0x001fe40003fc4000 */
[----:B------:R-:W-:Y:S01]  /*0c50*/  MUFU.RCP R37, R37 ;  /* 0x0000002500257308 */ /* 0x000fe20000001000 */
[----:B------:R-:W-:Y:S02]  /*0c60*/  FSEL R44, R16, 1, P5 ;  /* 0x3f800000102c7808 */ /* 0x000fe40002800000 */
[----:B------:R-:W-:-:S05]  /*0c70*/  FSETP.GEU.AND P5, PT, R38, 1.175494350822287508e-38, PT ;  /* 0x008000002600780b */ /* 0x000fca0003fae000 */
[----:B------:R-:W0:Y:S01]  /*0c80*/  MUFU.SQRT R17, R17 ;  /* 0x0000001100117308 */ /* 0x000e220000002000 */
[----:B-1----:R-:W-:Y:S01]  /*0c90*/  FMUL R32, R39, R42 ;  /* 0x0000002a27207220 */ /* 0x002fe20000400000 */
[----:B------:R-:W-:-:S06]  /*0ca0*/  FSEL R39, R16, 1, P4 ;  /* 0x3f80000010277808 */ /* 0x000fcc0002000000 */
[----:B------:R-:W1:Y:S01]  /*0cb0*/  MUFU.RCP R40, R40 ;  /* 0x0000002800287308 */ /* 0x000e620000001000 */
[----:B------:R-:W-:Y:S01]  /*0cc0*/  FADD R43, R34, 0.0010000000474974513054 ;  /* 0x3a83126f222b7421 */ /* 0x000fe20000000000 */
[----:B------:R-:W-:Y:S01]  /*0cd0*/  @P6 FMUL R38, R38, 0.25 ;  /* 0x3e80000026266820 */ /* 0x000fe20000400000 */
[----:B------:R-:W-:Y:S01]  /*0ce0*/  @!P2 FMUL R44, R44, 16777216 ;  /* 0x4b8000002c2ca820 */ /* 0x000fe20000400000 */
[----:B------:R-:W-:-:S04]  /*0cf0*/  @!P3 FMUL R39, R39, 16777216 ;  /* 0x4b8000002727b820 */ /* 0x000fc80000400000 */
[----:B------:R-:W2:Y:S01]  /*0d00*/  MUFU.SQRT R43, R43 ;  /* 0x0000002b002b7308 */ /* 0x000ea20000002000 */
[----:B------:R-:W-:Y:S01]  /*0d10*/  FADD R18, R18, 0.0010000000474974513054 ;  /* 0x3a83126f12127421 */ /* 0x000fe20000000000 */
[----:B0-----:R-:W-:Y:S01]  /*0d20*/  FSETP.GT.AND P3, PT, R17, 8.50705917302346158658e+37, PT ;  /* 0x7e8000001100780b */ /* 0x001fe20003f64000 */
[----:B------:R-:W-:Y:S01]  /*0d30*/  @!P5 FMUL R38, R38, 16777216 ;  /* 0x4b8000002626d820 */ /* 0x000fe20000400000 */
[----:B------:R-:W-:Y:S01]  /*0d40*/  FMUL R37, R37, R44 ;  /* 0x0000002c25257220 */ /* 0x000fe20000400000 */
[----:B-1----:R-:W-:Y:S01]  /*0d50*/  FMUL R34, R40, R39 ;  /* 0x0000002728227220 */ /* 0x002fe20000400000 */
[----:B------:R-:W-:Y:S02]  /*0d60*/  FSEL R39, R16, 1, P6 ;  /* 0x3f80000010277808 */ /* 0x000fe40003000000 */
[----:B------:R-:W0:Y:S01]  /*0d70*/  MUFU.SQRT R45, R18 ;  /* 0x00000012002d7308 */ /* 0x000e220000002000 */
[----:B------:R-:W-:Y:S02]  /*0d80*/  FSETP.GEU.AND P6, PT, R17, 1.175494350822287508e-38, PT ;  /* 0x008000001100780b */ /* 0x000fe40003fce000 */
[----:B------:R-:W-:Y:S01]  /*0d90*/  @!P5 FMUL R39, R39, 16777216 ;  /* 0x4b8000002727d820 */ /* 0x000fe20000400000 */
[----:B------:R-:W-:-:S04]  /*0da0*/  FADD R41, R41, 0.0010000000474974513054 ;  /* 0x3a83126f29297421 */ /* 0x000fc80000000000 */
[----:B------:R1:W3:Y:S01]  /*0db0*/  MUFU.RCP R42, R38 ;  /* 0x00000026002a7308 */ /* 0x0002e20000001000 */
[----:B--2---:R-:W-:-:S07]  /*0dc0*/  FSETP.GT.AND P5, PT, R43, 8.50705917302346158658e+37, PT ;  /* 0x7e8000002b00780b */ /* 0x004fce0003fa4000 */
[----:B------:R-:W2:Y:S01]  /*0dd0*/  MUFU.SQRT R44, R41 ;  /* 0x00000029002c7308 */ /* 0x000ea20000002000 */
[----:B-1----:R-:W-:Y:S01]  /*0de0*/  FSEL R38, R16, 1, P3 ;  /* 0x3f80000010267808 */ /* 0x002fe20001800000 */
[----:B------:R-:W-:Y:S01]  /*0df0*/  @P3 FMUL R17, R17, 0.25 ;  /* 0x3e80000011113820 */ /* 0x000fe20000400000 */
[----:B------:R-:W-:-:S03]  /*0e00*/  FSETP.GEU.AND P2, PT, R43, 1.175494350822287508e-38, PT ;  /* 0x008000002b00780b */ /* 0x000fc60003f4e000 */
[----:B------:R-:W-:Y:S01]  /*0e10*/  @!P6 FMUL R17, R17, 16777216 ;  /* 0x4b8000001111e820 */ /* 0x000fe20000400000 */
[----:B------:R-:W-:Y:S01]  /*0e20*/  @!P6 FMUL R38, R38, 16777216 ;  /* 0x4b8000002626e820 */ /* 0x000fe20000400000 */
[----:B0-----:R-:W-:Y:S01]  /*0e30*/  FSETP.GT.AND P6, PT, R45, 8.50705917302346158658e+37, PT ;  /* 0x7e8000002d00780b */ /* 0x001fe20003fc4000 */
[----:B---3--:R-:W-:Y:S01]  /*0e40*/  FMUL R42, R42, R39 ;  /* 0x000000272a2a7220 */ /* 0x008fe20000400000 */
[----:B------:R-:W-:Y:S01]  /*0e50*/  @P5 FMUL R43, R43, 0.25 ;  /* 0x3e8000002b2b5820 */ /* 0x000fe20000400000 */
[----:B------:R-:W-:Y:S02]  /*0e60*/  FSEL R39, R16, 1, P5 ;  /* 0x3f80000010277808 */ /* 0x000fe40002800000 */
[C---:B--2---:R-:W-:Y:S02]  /*0e70*/  FSETP.GT.AND P4, PT, R44.reuse, 8.50705917302346158658e+37, PT ;  /* 0x7e8000002c00780b */ /* 0x044fe40003f84000 */
[----:B------:R-:W-:Y:S02]  /*0e80*/  FSETP.GEU.AND P3, PT, R44, 1.175494350822287508e-38, PT ;  /* 0x008000002c00780b */ /* 0x000fe40003f6e000 */
[C---:B------:R-:W-:Y:S01]  /*0e90*/  FSETP.GEU.AND P5, PT, R45.reuse, 1.175494350822287508e-38, PT ;  /* 0x008000002d00780b */ /* 0x040fe20003fae000 */
[----:B------:R-:W0:Y:S03]  /*0ea0*/  MUFU.RCP R17, R17 ;  /* 0x0000001100117308 */ /* 0x000e260000001000 */
[----:B------:R-:W-:Y:S01]  /*0eb0*/  @P6 FMUL R45, R45, 0.25 ;  /* 0x3e8000002d2d6820 */ /* 0x000fe20000400000 */
[----:B------:R-:W-:-:S04]  /*0ec0*/  @!P2 FMUL R43, R43, 16777216 ;  /* 0x4b8000002b2ba820 */ /* 0x000fc80000400000 */
[----:B------:R-:W-:-:S04]  /*0ed0*/  @P4 FMUL R44, R44, 0.25 ;  /* 0x3e8000002c2c4820 */ /* 0x000fc80000400000 */
[----:B------:R-:W-:Y:S01]  /*0ee0*/  @!P3 FMUL R44, R44, 16777216 ;  /* 0x4b8000002c2cb820 */ /* 0x000fe20000400000 */
[----:B------:R-:W-:Y:S01]  /*0ef0*/  @!P5 FMUL R45, R45, 16777216 ;  /* 0x4b8000002d2dd820 */ /* 0x000fe20000400000 */
[----:B------:R-:W1:Y:S01]  /*0f00*/  MUFU.RCP R18, R43 ;  /* 0x0000002b00127308 */ /* 0x000e620000001000 */
[----:B0-----:R-:W-:Y:S01]  /*0f10*/  FMUL R38, R17, R38 ;  /* 0x0000002611267220 */ /* 0x001fe20000400000 */
[----:B------:R-:W-:-:S06]  /*0f20*/  FSEL R17, R16, 1, P4 ;  /* 0x3f80000010117808 */ /* 0x000fcc0002000000 */
[----:B------:R-:W0:Y:S01]  /*0f30*/  MUFU.RCP R40, R44 ;  /* 0x0000002c00287308 */ /* 0x000e220000001000 */
[----:B------:R-:W-:-:S07]  /*0f40*/  FSEL R16, R16, 1, P6 ;  /* 0x3f80000010107808 */ /* 0x000fce0003000000 */
[----:B------:R-:W2:Y:S01]  /*0f50*/  MUFU.RCP R41, R45 ;  /* 0x0000002d00297308 */ /* 0x000ea20000001000 */
[----:B------:R-:W-:Y:S01]  /*0f60*/  @!P2 FMUL R39, R39, 16777216 ;  /* 0x4b8000002727a820 */ /* 0x000fe20000400000 */
[----:B------:R-:W-:Y:S01]  /*0f70*/  @!P3 FMUL R17, R17, 16777216 ;  /* 0x4b8000001111b820 */ /* 0x000fe20000400000 */
[----:B------:R-:W-:Y:S02]  /*0f80*/  @!P5 FMUL R16, R16, 16777216 ;  /* 0x4b8000001010d820 */ /* 0x000fe40000400000 */
[----:B-1----:R-:W-:Y:S01]  /*0f90*/  FMUL R39, R18, R39 ;  /* 0x0000002712277220 */ /* 0x002fe20000400000 */
[----:B0-----:R-:W-:Y:S01]  /*0fa0*/  FMUL R40, R40, R17 ;  /* 0x0000001128287220 */ /* 0x001fe20000400000 */
[----:B--2---:R-:W-:Y:S01]  /*0fb0*/  FMUL R41, R41, R16 ;  /* 0x0000001029297220 */ /* 0x004fe20000400000 */
[----:B------:R-:W-:Y:S01]  /*0fc0*/  CS2R R16, SRZ ;  /* 0x0000000000107805 */ /* 0x000fe2000001ff00 */
[----:B----4-:R-:W-:Y:S01]  /*0fd0*/  FADD R43, -R19, R12 ;  /* 0x0000000c132b7221 */ /* 0x010fe20000000100 */
[----:B------:R-:W-:-:S06]  /*0fe0*/  CS2R R18, SRZ ;  /* 0x0000000000127805 */ /* 0x000fcc000001ff00 */
[----:B------:R-:W2:Y:S01]  /*0ff0*/  @!P0 LDG.E.128 R16, desc[UR4][R28.64+0x800] ;  /* 0x000800041c108981 */ /* 0x000ea2000c1e1d00 */
[----:B------:R-:W-:Y:S02]  /*1000*/  FADD R0, -R0, R13 ;  /* 0x0000000d00007221 */ /* 0x000fe40000000100 */
[----:B------:R-:W0:Y:S01]  /*1010*/  LDC.64 R12, c[0x0][0x238] ;  /* 0x00008e00ff0c7b82 */ /* 0x000e220000000a00 */
[----:B------:R-:W-:Y:S01]  /*1020*/  FADD R3, -R3, R14 ;  /* 0x0000000e03037221 */ /* 0x000fe20000000100 */
[----:B------:R-:W-:Y:S01]  /*1030*/  FADD R15, -R2, R15 ;  /* 0x0000000f020f7221 */ /* 0x000fe20000000100 */
[----:B------:R-:W-:Y:S01]  /*1040*/  FMUL R32, R32, R43 ;  /* 0x0000002b20207220 */ /* 0x000fe20000400000 */
[----:B------:R-:W-:Y:S01]  /*1050*/  FMUL R37, R37, R0 ;  /* 0x0000000025257220 */ /* 0x000fe20000400000 */
[----:B------:R-:W-:Y:S01]  /*1060*/  FMUL R34, R34, R3 ;  /* 0x0000000322227220 */ /* 0x000fe20000400000 */
[----:B------:R-:W-:Y:S01]  /*1070*/  FMUL R15, R42, R15 ;  /* 0x0000000f2a0f7220 */ /* 0x000fe20000400000 */
[----:B------:R-:W-:Y:S01]  /*1080*/  FFMA R8, R32, R8, R25 ;  /* 0x0000000820087223 */ /* 0x000fe20000000019 */
[----:B------:R-:W-:Y:S01]  /*1090*/  FFMA R9, R37, R9, R24 ;  /* 0x0000000925097223 */ /* 0x000fe20000000018 */
[----:B------:R-:W-:Y:S01]  /*10a0*/  FFMA R10, R34, R10, R31 ;  /* 0x0000000a220a7223 */ /* 0x000fe2000000001f */
[----:B------:R-:W-:-:S02]  /*10b0*/  FFMA R11, R15, R11, R26 ;  /* 0x0000000b0f0b7223 */ /* 0x000fc4000000001a */
[----:B------:R-:W-:Y:S02]  /*10c0*/  FSETP.GEU.AND P5, PT, R8, RZ, PT ;  /* 0x000000ff0800720b */ /* 0x000fe40003fae000 */
[----:B------:R-:W-:Y:S02]  /*10d0*/  FSETP.GEU.AND P3, PT, R10, RZ, PT ;  /* 0x000000ff0a00720b */ /* 0x000fe40003f6e000 */
[----:B------:R-:W-:Y:S02]  /*10e0*/  FSETP.GEU.AND P2, PT, R11, RZ, PT ;  /* 0x000000ff0b00720b */ /* 0x000fe40003f4e000 */
[----:B------:R-:W-:Y:S01]  /*10f0*/  FSETP.GEU.AND P4, PT, R9, RZ, PT ;  /* 0x000000ff0900720b */ /* 0x000fe20003f8e000 */
[----:B0-----:R-:W-:-:S04]  /*1100*/  IMAD.WIDE R12, R27, 0x4, R12 ;  /* 0x000000041b0c7825 */ /* 0x001fc800078e020c */
[----:B--2---:R-:W-:Y:S01]  /*1110*/  FADD R6, -R6, R19 ;  /* 0x0000001306067221 */ /* 0x004fe20000000100 */
[----:B------:R-:W-:Y:S01]  /*1120*/  FADD R7, -R7, R18 ;  /* 0x0000001207077221 */ /* 0x000fe20000000100 */
[----:B------:R-:W-:Y:S01]  /*1130*/  FADD R4, -R4, R17 ;  /* 0x0000001104047221 */ /* 0x000fe20000000100 */
[----:B------:R-:W-:Y:S01]  /*1140*/  FADD R5, -R5, R16 ;  /* 0x0000001005057221 */ /* 0x000fe20000000100 */
[----:B------:R-:W-:Y:S01]  /*1150*/  FMUL R41, R41, R6 ;  /* 0x0000000629297220 */ /* 0x000fe20000400000 */
[----:B------:R-:W-:Y:S01]  /*1160*/  FMUL R40, R40, R7 ;  /* 0x0000000728287220 */ /* 0x000fe20000400000 */
[----:B------:R-:W-:Y:S01]  /*1170*/  FMUL R39, R39, R4 ;  /* 0x0000000427277220 */ /* 0x000fe20000400000 */
[----:B------:R-:W-:Y:S01]  /*1180*/  FMUL R38, R38, R5 ;  /* 0x0000000526267220 */ /* 0x000fe20000400000 */
[----:B------:R-:W-:Y:S01]  /*1190*/  SEL R4, R8, RZ, P5 ;  /* 0x000000ff08047207 */ /* 0x000fe20002800000 */
[----:B-----5:R-:W-:Y:S01]  /*11a0*/  FFMA R23, R41, R23, R36 ;  /* 0x0000001729177223 */ /* 0x020fe20000000024 */
[----:B------:R-:W-:Y:S01]  /*11b0*/  SEL R7, R11, RZ, P2 ;  /* 0x000000ff0b077207 */ /* 0x000fe20001000000 */
[----:B------:R-:W-:Y:S01]  /*11c0*/  FFMA R22, R40, R22, R35 ;  /* 0x0000001628167223 */ /* 0x000fe20000000023 */
[----:B------:R-:W-:Y:S01]  /*11d0*/  SEL R6, R10, RZ, P3 ;  /* 0x000000ff0a067207 */ /* 0x000fe20001800000 */
[----:B------:R-:W-:Y:S01]  /*11e0*/  FFMA R21, R39, R21, R30 ;  /* 0x0000001527157223 */ /* 0x000fe2000000001e */
[----:B------:R-:W-:Y:S01]  /*11f0*/  SEL R5, R9, RZ, P4 ;  /* 0x000000ff09057207 */ /* 0x000fe20002000000 */
[----:B------:R-:W-:Y:S01]  /*1200*/  FFMA R20, R38, R20, R33 ;  /* 0x0000001426147223 */ /* 0x000fe20000000021 */
[----:B------:R-:W-:-:S02]  /*1210*/  FSETP.GEU.AND P2, PT, R22, RZ, PT ;  /* 0x000000ff1600720b */ /* 0x000fc40003f4e000 */
[----:B------:R-:W-:Y:S01]  /*1220*/  FSETP.GEU.AND P3, PT, R21, RZ, PT ;  /* 0x000000ff1500720b */ /* 0x000fe20003f6e000 */
[----:B------:R0:W-:Y:S01]  /*1230*/  @!P1 STG.E.128 desc[UR4][R12.64], R4 ;  /* 0x000000040c009986 */ /* 0x0001e2000c101d04 */
[C---:B------:R-:W-:Y:S02]  /*1240*/  FSETP.GEU.AND P1, PT, R23.reuse, RZ, PT ;  /* 0x000000ff1700720b */ /* 0x040fe40003f2e000 */
[----:B------:R-:W-:Y:S02]  /*1250*/  FSETP.GEU.AND P4, PT, R20, RZ, PT ;  /* 0x000000ff1400720b */ /* 0x000fe40003f8e000 */
[----:B------:R-:W-:Y:S02]  /*1260*/  SEL R23, R23, RZ, P1 ;  /* 0x000000ff17177207 */ /* 0x000fe40000800000 */
[----:B------:R-:W-:Y:S02]  /*1270*/  SEL R22, R22, RZ, P2 ;  /* 0x000000ff16167207 */ /* 0x000fe40001000000 */
[----:B------:R-:W-:-:S02]  /*1280*/  SEL R21, R21, RZ, P3 ;  /* 0x000000ff15157207 */ /* 0x000fc40001800000 */
[----:B------:R-:W-:Y:S01]  /*1290*/  SEL R20, R20, RZ, P4 ;  /* 0x000000ff14147207 */ /* 0x000fe20002000000 */
[----:B0-----:R-:W-:Y:S06]  /*12a0*/  @P0 EXIT ;  /* 0x000000000000094d */ /* 0x001fec0003800000 */
[----:B------:R-:W-:Y:S01]  /*12b0*/  STG.E.128 desc[UR4][R12.64+0x800], R20 ;  /* 0x000800140c007986 */ /* 0x000fe2000c101d04 */
[----:B------:R-:W-:Y:S05]  /*12c0*/  EXIT ;  /* 0x000000000000794d */ /* 0x000fea0003800000 */
.L_x_0:
[----:B------:R-:W-:-:S00]  /*12d0*/  BRA `(.L_x_0) ;  /* 0xfffffffc00fc7947 */ /* 0x000fc0000383ffff */
[----:B------:R-:W-:-:S00]  /*12e0*/  NOP ;  /* 0x0000000000007918 */ /* 0x000fc00000000000 */
        /* <DEDUP_REMOVED lines=9> */
.L_x_1:


//--------------------- .nv.global.init           --------------------------
	.section	.nv.global.init,"aw",@progbits
.nv.global.init:
	.type		_$_str,@object
	.size		_$_str,(_$_str_$_2 - _$_str)
_$_str:
        /*0000*/ 	.byte	0x5f, 0x5f, 0x43, 0x55, 0x44, 0x41, 0x5f, 0x46, 0x54, 0x5a, 0x00
	.type		_$_str_$_2,@object
	.size		_$_str_$_2,(.L_1 - _$_str_$_2)
_$_str_$_2:
        /*000b*/ 	.byte	0x5f, 0x5f, 0x43, 0x55, 0x44, 0x41, 0x5f, 0x50, 0x52, 0x45, 0x43, 0x5f, 0x53, 0x51, 0x52, 0x54
        /*001b*/ 	.byte	0x00
.L_1:


//--------------------- .nv.constant0.triton_poi_fused__native_batch_norm_legit_no_training_relu_10 --------------------------
	.section	.nv.constant0.triton_poi_fused__native_batch_norm_legit_no_training_relu_10,"a",@progbits
	.sectionflags	@""
	.align	4
.nv.constant0.triton_poi_fused__native_batch_norm_legit_no_training_relu_10:
	.zero		580
